	.headerflags	@"EF_CUDA_TEXMODE_UNIFIED EF_CUDA_64BIT_ADDRESS EF_CUDA_ACCELERATORS EF_CUDA_SM90 EF_CUDA_VIRTUAL_SM(EF_CUDA_SM90)"
	.elftype	@"ET_EXEC"


//--------------------- .nv.info                  --------------------------
	.section	.nv.info,"",@"SHT_CUDA_INFO"
	.align	4


	//----- nvinfo : EIATTR_REGCOUNT
	.align		4
        /*0000*/ 	.byte	0x04, 0x2f
        /*0002*/ 	.short	(.L_1 - .L_0)
	.align		4
.L_0:
        /*0004*/ 	.word	index@(triton_poi_fused_ones_like_1)
        /*0008*/ 	.word	0x00000008


	//----- nvinfo : EIATTR_MIN_STACK_SIZE
	.align		4
.L_1:
        /*000c*/ 	.byte	0x04, 0x12
        /*000e*/ 	.short	(.L_3 - .L_2)
	.align		4
.L_2:
        /*0010*/ 	.word	index@(triton_poi_fused_ones_like_1)
        /*0014*/ 	.word	0x00000000


	//----- nvinfo : EIATTR_FRAME_SIZE
	.align		4
.L_3:
        /*0018*/ 	.byte	0x04, 0x11
        /*001a*/ 	.short	(.L_5 - .L_4)
	.align		4
.L_4:
        /*001c*/ 	.word	index@(triton_poi_fused_ones_like_1)
        /*0020*/ 	.word	0x00000000


	//----- nvinfo : EIATTR_MIN_STACK_SIZE
	.align		4
.L_5:
        /*0024*/ 	.byte	0x04, 0x12
        /*0026*/ 	.short	(.L_7 - .L_6)
	.align		4
.L_6:
        /*0028*/ 	.word	index@(triton_poi_fused_ones_like_1)
        /*002c*/ 	.word	0x00000000
.L_7:


//--------------------- .nv.info.triton_poi_fused_ones_like_1 --------------------------
	.section	.nv.info.triton_poi_fused_ones_like_1,"",@"SHT_CUDA_INFO"
	.sectionflags	@""
	.align	4


	//----- nvinfo : EIATTR_CUDA_API_VERSION
	.align		4
        /*0000*/ 	.byte	0x04, 0x37
        /*0002*/ 	.short	(.L_9 - .L_8)
.L_8:
        /*0004*/ 	.word	0x0000007c


	//----- nvinfo : EIATTR_KPARAM_INFO
	.align		4
.L_9:
        /*0008*/ 	.byte	0x04, 0x17
        /*000a*/ 	.short	(.L_11 - .L_10)
.L_10:
        /*000c*/ 	.word	0x00000000
        /*0010*/ 	.short	0x0001
        /*0012*/ 	.short	0x0008
        /*0014*/ 	.byte	0x00, 0xf0, 0x11, 0x00


	//----- nvinfo : EIATTR_KPARAM_INFO
	.align		4
.L_11:
        /*0018*/ 	.byte	0x04, 0x17
        /*001a*/ 	.short	(.L_13 - .L_12)
.L_12:
        /*001c*/ 	.word	0x00000000
        /*0020*/ 	.short	0x0000
        /*0022*/ 	.short	0x0000
        /*0024*/ 	.byte	0x00, 0xf4, 0x21, 0x00


	//----- nvinfo : EIATTR_SPARSE_MMA_MASK
	.align		4
.L_13:
        /*0028*/ 	.byte	0x03, 0x50
        /*002a*/ 	.short	0x0000


	//----- nvinfo : EIATTR_MAXREG_COUNT
	.align		4
        /*002c*/ 	.byte	0x03, 0x1b
        /*002e*/ 	.short	0x00ff


	//----- nvinfo : EIATTR_EXIT_INSTR_OFFSETS
	.align		4
        /*0030*/ 	.byte	0x04, 0x1c
        /*0032*/ 	.short	(.L_15 - .L_14)


	//   ....[0]....
.L_14:
        /*0034*/ 	.word	0x00000080


	//   ....[1]....
        /*0038*/ 	.word	0x000000c0


	//----- nvinfo : EIATTR_REQNTID
	.align		4
.L_15:
        /*003c*/ 	.byte	0x04, 0x10
        /*003e*/ 	.short	(.L_17 - .L_16)
.L_16:
        /*0040*/ 	.word	0x00000080
        /*0044*/ 	.word	0x00000001
        /*0048*/ 	.word	0x00000001


	//----- nvinfo : EIATTR_CBANK_PARAM_SIZE
	.align		4
.L_17:
        /*004c*/ 	.byte	0x03, 0x19
        /*004e*/ 	.short	0x000c


	//----- nvinfo : EIATTR_PARAM_CBANK
	.align		4
        /*0050*/ 	.byte	0x04, 0x0a
        /*0052*/ 	.short	(.L_19 - .L_18)
	.align		4
.L_18:
        /*0054*/ 	.word	index@(.nv.constant0.triton_poi_fused_ones_like_1)
        /*0058*/ 	.short	0x0210
        /*005a*/ 	.short	0x000c


	//----- nvinfo : EIATTR_SW_WAR
	.align		4
.L_19:
        /*005c*/ 	.byte	0x04, 0x36
        /*005e*/ 	.short	(.L_21 - .L_20)
.L_20:
        /*0060*/ 	.word	0x00000008
.L_21:


//--------------------- .nv.callgraph             --------------------------
	.section	.nv.callgraph,"",@"SHT_CUDA_CALLGRAPH"
	.align	4
	.sectionentsize	8
	.align		4
        /*0000*/ 	.word	0x00000000
	.align		4
        /*0004*/ 	.word	0xffffffff
	.align		4
        /*0008*/ 	.word	0x00000000
	.align		4
        /*000c*/ 	.word	0xfffffffe
	.align		4
        /*0010*/ 	.word	0x00000000
	.align		4
        /*0014*/ 	.word	0xfffffffd
	.align		4
        /*0018*/ 	.word	0x00000000
	.align		4
        /*001c*/ 	.word	0xfffffffc


//--------------------- .text.triton_poi_fused_ones_like_1 --------------------------
	.section	.text.triton_poi_fused_ones_like_1,"ax",@progbits
	.align	128
        .global         triton_poi_fused_ones_like_1
        .type           triton_poi_fused_ones_like_1,@function
        .size           triton_poi_fused_ones_like_1,(.L_x_1 - triton_poi_fused_ones_like_1)
        .other          triton_poi_fused_ones_like_1,@"STO_CUDA_ENTRY STV_DEFAULT"
triton_poi_fused_ones_like_1:
.text.triton_poi_fused_ones_like_1:
[----:B------:R-:W0:Y:S02]  /*0000*/  LDC R1, c[0x0][0x28] ;  /* 0x00000a00ff017b82 */ /* 0x000e240000000800 */
[----:B------:R-:W1:Y:S01]  /*0010*/  S2R R0, SR_TID.X ;  /* 0x0000000000007919 */ /* 0x000e620000002100 */
[----:B------:R-:W2:Y:S01]  /*0020*/  LDC.64 R2, c[0x0][0x210] ;  /* 0x00008400ff027b82 */ /* 0x000ea20000000a00 */
[----:B------:R-:W3:Y:S01]  /*0030*/  S2R R5, SR_CTAID.X ;  /* 0x0000000000057919 */ /* 0x000ee20000002500 */
[----:B-1----:R-:W-:-:S05]  /*0040*/  LOP3.LUT R0, R0, 0x7f, RZ, 0xc0, !PT ;  /* 0x0000007f00007812 */ /* 0x002fca00078ec0ff */
[----:B---3--:R-:W-:-:S04]  /*0050*/  IMAD R5, R5, 0x80, R0 ;  /* 0x0000008005057824 */ /* 0x008fc800078e0200 */
[C---:B--2---:R-:W-:Y:S01]  /*0060*/  IMAD.WIDE R2, R5.reuse, 0x4, R2 ;  /* 0x0000000405027825 */ /* 0x044fe200078e0202 */
[----:B------:R-:W-:-:S13]  /*0070*/  ISETP.GE.AND P0, PT, R5, 0x100, PT ;  /* 0x000001000500780c */ /* 0x000fda0003f06270 */
[----:B------:R-:W-:Y:S05]  /*0080*/  @P0 EXIT ;  /* 0x000000000000094d */ /* 0x000fea0003800000 */
[----:B------:R-:W-:Y:S01]  /*0090*/  HFMA2.MMA R5, -RZ, RZ, 1.875, 0 ;  /* 0x3f800000ff057435 */ /* 0x000fe200000001ff */
[----:B------:R-:W-:-:S06]  /*00a0*/  ULDC.64 UR4, c[0x0][0x208] ;  /* 0x0000820000047ab9 */ /* 0x000fcc0000000a00 */
[----:B------:R-:W-:Y:S01]  /*00b0*/  STG.E desc[UR4][R2.64], R5 ;  /* 0x0000000502007986 */ /* 0x000fe2000c101904 */
[----:B------:R-:W-:Y:S05]  /*00c0*/  EXIT ;  /* 0x000000000000794d */ /* 0x000fea0003800000 */
.L_x_0:
[----:B------:R-:W-:-:S00]  /*00d0*/  BRA `(.L_x_0) ;  /* 0xfffffffc00fc7947 */ /* 0x000fc0000383ffff */
[----:B------:R-:W-:-:S00]  /*00e0*/  NOP ;  /* 0x0000000000007918 */ /* 0x000fc00000000000 */
        /* <DEDUP_REMOVED lines=9> */
.L_x_1:


//--------------------- .nv.constant0.triton_poi_fused_ones_like_1 --------------------------
	.section	.nv.constant0.triton_poi_fused_ones_like_1,"a",@progbits
	.sectionflags	@""
	.align	4
.nv.constant0.triton_poi_fused_ones_like_1:
	.zero		540
